//
// Generated by NVIDIA NVVM Compiler
//
// Compiler Build ID: CL-36424714
// Cuda compilation tools, release 13.0, V13.0.88
// Based on NVVM 20.0.0
//

.version 9.0
.target sm_100
.address_size 64

	// .globl	default_function_kernel

.visible .entry default_function_kernel(
	.param .u64 .ptr .align 1 default_function_kernel_param_0,
	.param .u64 .ptr .align 1 default_function_kernel_param_1
)
.maxntid 40
{
	.reg .b32 	%r<14>;
	.reg .b32 	%f<2>;
	.reg .b64 	%rd<9>;

	ld.param.u64 	%rd1, [default_function_kernel_param_0];
	ld.param.u64 	%rd2, [default_function_kernel_param_1];
	cvta.to.global.u64 	%rd3, %rd1;
	cvta.to.global.u64 	%rd4, %rd2;
	mov.u32 	%r1, %ctaid.x;
	mov.u32 	%r2, %tid.x;
	mad.lo.s32 	%r3, %r1, 40, %r2;
	mul.hi.u32 	%r4, %r3, 1402438301;
	shr.u32 	%r5, %r4, 8;
	mul.lo.s32 	%r6, %r5, 784;
	sub.s32 	%r7, %r3, %r6;
	shr.u32 	%r8, %r2, 3;
	mad.lo.s32 	%r9, %r1, 5, %r8;
	mul.hi.u32 	%r10, %r9, 1402438301;
	shr.u32 	%r11, %r10, 5;
	mad.lo.s32 	%r12, %r11, -784, %r7;
	add.s32 	%r13, %r12, 10976;
	mul.wide.s32 	%rd5, %r13, 4;
	add.s64 	%rd6, %rd4, %rd5;
	ld.global.nc.f32 	%f1, [%rd6];
	mul.wide.u32 	%rd7, %r3, 4;
	add.s64 	%rd8, %rd3, %rd7;
	st.global.f32 	[%rd8], %f1;
	ret;

}


// ===== COMPILED SASS (sm_100) =====

	.target	sm_100

	.elftype	@"ET_EXEC"


//--------------------- .note.nv.tkinfo           --------------------------
	.section	.note.nv.tkinfo,"",@"SHT_NOTE"
	.sectionflags	@"SHF_NOTE_NV_TKINFO"
	.tkinfo
        /*0018*/ 	.word	0x00000002
        /*0030*/ 	.string	""
        /*0030*/ 	.string	"ptxas"
        /*0030*/ 	.string	"Cuda compilation tools, release 13.0, V13.0.88"
        /*0030*/ 	.string	"Build cuda_13.0.r13.0/compiler.36424714_0"
        /*0030*/ 	.string	"-arch sm_100 -m 64 "



//--------------------- .note.nv.cuinfo           --------------------------
	.section	.note.nv.cuinfo,"",@"SHT_NOTE"
	.sectionflags	@"SHF_NOTE_NV_CUINFO"
        /*0018*/ 	.short	0x0002
        /*001a*/ 	.short	0x0064
        /*001c*/ 	.short	0x0082
	.zero		2


//--------------------- .nv.info                  --------------------------
	.section	.nv.info,"",@"SHT_CUDA_INFO"
	.align	4


	//----- nvinfo : EIATTR_REGCOUNT
	.align		4
        /*0000*/ 	.byte	0x04, 0x2f
        /*0002*/ 	.short	(.L_1 - .L_0)
	.align		4
.L_0:
        /*0004*/ 	.word	index@(default_function_kernel)
        /*0008*/ 	.word	0x0000000a


	//----- nvinfo : EIATTR_FRAME_SIZE
	.align		4
.L_1:
        /*000c*/ 	.byte	0x04, 0x11
        /*000e*/ 	.short	(.L_3 - .L_2)
	.align		4
.L_2:
        /*0010*/ 	.word	index@(default_function_kernel)
        /*0014*/ 	.word	0x00000000


	//----- nvinfo : EIATTR_MIN_STACK_SIZE
	.align		4
.L_3:
        /*0018*/ 	.byte	0x04, 0x12
        /*001a*/ 	.short	(.L_5 - .L_4)
	.align		4
.L_4:
        /*001c*/ 	.word	index@(default_function_kernel)
        /*0020*/ 	.word	0x00000000
.L_5:


//--------------------- .nv.compat                --------------------------
	.section	.nv.compat,"",@"SHT_CUDA_COMPAT_INFO"
	.align	4
        /*0000*/ 	.byte	0x02, 0x09, 0x00, 0x00, 0x02, 0x02, 0x01, 0x00, 0x02, 0x05, 0x05, 0x00, 0x03, 0x07, 0x01, 0x01
        /*0010*/ 	.byte	0x02, 0x03, 0x00, 0x00, 0x02, 0x06, 0x01, 0x00, 0x04, 0x0b, 0x08, 0x00, 0x09, 0x00, 0x00, 0x00
        /*0020*/ 	.byte	0x00, 0x00, 0x00, 0x00


//--------------------- .nv.info.default_function_kernel --------------------------
	.section	.nv.info.default_function_kernel,"",@"SHT_CUDA_INFO"
	.sectionflags	@""
	.align	4


	//----- nvinfo : EIATTR_CUDA_API_VERSION
	.align		4
        /*0000*/ 	.byte	0x04, 0x37
        /*0002*/ 	.short	(.L_7 - .L_6)
.L_6:
        /*0004*/ 	.word	0x00000082


	//----- nvinfo : EIATTR_KPARAM_INFO
	.align		4
.L_7:
        /*0008*/ 	.byte	0x04, 0x17
        /*000a*/ 	.short	(.L_9 - .L_8)
.L_8:
        /*000c*/ 	.word	0x00000000
        /*0010*/ 	.short	0x0001
        /*0012*/ 	.short	0x0008
        /*0014*/ 	.byte	0x00, 0xf5, 0x21, 0x00


	//----- nvinfo : EIATTR_KPARAM_INFO
	.align		4
.L_9:
        /*0018*/ 	.byte	0x04, 0x17
        /*001a*/ 	.short	(.L_11 - .L_10)
.L_10:
        /*001c*/ 	.word	0x00000000
        /*0020*/ 	.short	0x0000
        /*0022*/ 	.short	0x0000
        /*0024*/ 	.byte	0x00, 0xf5, 0x21, 0x00


	//----- nvinfo : EIATTR_SPARSE_MMA_MASK
	.align		4
.L_11:
        /*0028*/ 	.byte	0x03, 0x50
        /*002a*/ 	.short	0x0000


	//----- nvinfo : EIATTR_MAXREG_COUNT
	.align		4
        /*002c*/ 	.byte	0x03, 0x1b
        /*002e*/ 	.short	0x00ff


	//----- nvinfo : EIATTR_MERCURY_ISA_VERSION
	.align		4
        /*0030*/ 	.byte	0x03, 0x5f
        /*0032*/ 	.short	0x0101


	//----- nvinfo : EIATTR_VRC_CTA_INIT_COUNT
	.align		4
        /*0034*/ 	.byte	0x02, 0x4a
	.zero		1
	.zero		1


	//----- nvinfo : EIATTR_EXIT_INSTR_OFFSETS
	.align		4
        /*0038*/ 	.byte	0x04, 0x1c
        /*003a*/ 	.short	(.L_13 - .L_12)


	//   ....[0]....
.L_12:
        /*003c*/ 	.word	0x00000140


	//----- nvinfo : EIATTR_MAX_THREADS
	.align		4
.L_13:
        /*0040*/ 	.byte	0x04, 0x05
        /*0042*/ 	.short	(.L_15 - .L_14)
.L_14:
        /*0044*/ 	.word	0x00000028
        /*0048*/ 	.word	0x00000001
        /*004c*/ 	.word	0x00000001


	//----- nvinfo : EIATTR_CBANK_PARAM_SIZE
	.align		4
.L_15:
        /*0050*/ 	.byte	0x03, 0x19
        /*0052*/ 	.short	0x0010


	//----- nvinfo : EIATTR_PARAM_CBANK
	.align		4
        /*0054*/ 	.byte	0x04, 0x0a
        /*0056*/ 	.short	(.L_17 - .L_16)
	.align		4
.L_16:
        /*0058*/ 	.word	index@(.nv.constant0.default_function_kernel)
        /*005c*/ 	.short	0x0380
        /*005e*/ 	.short	0x0010


	//----- nvinfo : EIATTR_SW_WAR
	.align		4
.L_17:
        /*0060*/ 	.byte	0x04, 0x36
        /*0062*/ 	.short	(.L_19 - .L_18)
.L_18:
        /*0064*/ 	.word	0x00000008
.L_19:


//--------------------- .nv.callgraph             --------------------------
	.section	.nv.callgraph,"",@"SHT_CUDA_CALLGRAPH"
	.align	4
	.sectionentsize	8
	.align		4
        /*0000*/ 	.word	0x00000000
	.align		4
        /*0004*/ 	.word	0xffffffff
	.align		4
        /*0008*/ 	.word	0x00000000
	.align		4
        /*000c*/ 	.word	0xfffffffe
	.align		4
        /*0010*/ 	.word	0x00000000
	.align		4
        /*0014*/ 	.word	0xfffffffd
	.align		4
        /*0018*/ 	.word	0x00000000
	.align		4
        /*001c*/ 	.word	0xfffffffc


//--------------------- .text.default_function_kernel --------------------------
	.section	.text.default_function_kernel,"ax",@progbits
	.align	128
        .global         default_function_kernel
        .type           default_function_kernel,@function
        .size           default_function_kernel,(.L_x_1 - default_function_kernel)
        .other          default_function_kernel,@"STO_CUDA_ENTRY STV_DEFAULT"
default_function_kernel:
.text.default_function_kernel:
[----:B------:R-:W-:Y:S01]  /*0000*/  LDC R1, c[0x0][0x37c] ;  /* 0x0000df00ff017b82 */ /* 0x000fe20000000800 */
[----:B------:R-:W0:Y:S01]  /*0010*/  S2R R2, SR_TID.X ;  /* 0x0000000000027919 */ /* 0x000e220000002100 */
[----:B------:R-:W1:Y:S01]  /*0020*/  LDCU.64 UR4, c[0x0][0x358] ;  /* 0x00006b00ff0477ac */ /* 0x000e620008000a00 */
[----:B------:R-:W2:Y:S01]  /*0030*/  S2R R5, SR_CTAID.X ;  /* 0x0000000000057919 */ /* 0x000ea20000002500 */
[--C-:B0-----:R-:W-:Y:S01]  /*0040*/  SHF.R.U32.HI R0, RZ, 0x3, R2.reuse ;  /* 0x00000003ff007819 */ /* 0x101fe20000011602 */
[----:B--2---:R-:W-:-:S04]  /*0050*/  IMAD R7, R5, 0x28, R2 ;  /* 0x0000002805077824 */ /* 0x004fc800078e0202 */
[----:B------:R-:W-:Y:S01]  /*0060*/  IMAD R4, R5, 0x5, R0 ;  /* 0x0000000505047824 */ /* 0x000fe200078e0200 */
[----:B------:R-:W0:Y:S01]  /*0070*/  LDC.64 R2, c[0x0][0x388] ;  /* 0x0000e200ff027b82 */ /* 0x000e220000000a00 */
[----:B------:R-:W-:-:S04]  /*0080*/  IMAD.HI.U32 R0, R7, 0x5397829d, RZ ;  /* 0x5397829d07007827 */ /* 0x000fc800078e00ff */
[----:B------:R-:W-:Y:S01]  /*0090*/  IMAD.HI.U32 R4, R4, 0x5397829d, RZ ;  /* 0x5397829d04047827 */ /* 0x000fe200078e00ff */
[----:B------:R-:W-:-:S04]  /*00a0*/  SHF.R.U32.HI R0, RZ, 0x8, R0 ;  /* 0x00000008ff007819 */ /* 0x000fc80000011600 */
[----:B------:R-:W-:Y:S01]  /*00b0*/  SHF.R.U32.HI R5, RZ, 0x5, R4 ;  /* 0x00000005ff057819 */ /* 0x000fe20000011604 */
[----:B------:R-:W-:-:S04]  /*00c0*/  IMAD R0, R0, -0x310, R7 ;  /* 0xfffffcf000007824 */ /* 0x000fc800078e0207 */
[----:B------:R-:W-:-:S05]  /*00d0*/  IMAD R0, R5, -0x310, R0 ;  /* 0xfffffcf005007824 */ /* 0x000fca00078e0200 */
[----:B------:R-:W-:-:S05]  /*00e0*/  IADD3 R5, PT, PT, R0, 0x2ae0, RZ ;  /* 0x00002ae000057810 */ /* 0x000fca0007ffe0ff */
[----:B0-----:R-:W-:Y:S02]  /*00f0*/  IMAD.WIDE R2, R5, 0x4, R2 ;  /* 0x0000000405027825 */ /* 0x001fe400078e0202 */
[----:B------:R-:W0:Y:S04]  /*0100*/  LDC.64 R4, c[0x0][0x380] ;  /* 0x0000e000ff047b82 */ /* 0x000e280000000a00 */
[----:B-1----:R-:W2:Y:S01]  /*0110*/  LDG.E.CONSTANT R3, desc[UR4][R2.64] ;  /* 0x0000000402037981 */ /* 0x002ea2000c1e9900 */
[----:B0-----:R-:W-:-:S05]  /*0120*/  IMAD.WIDE.U32 R4, R7, 0x4, R4 ;  /* 0x0000000407047825 */ /* 0x001fca00078e0004 */
[----:B--2---:R-:W-:Y:S01]  /*0130*/  STG.E desc[UR4][R4.64], R3 ;  /* 0x0000000304007986 */ /* 0x004fe2000c101904 */
[----:B------:R-:W-:Y:S05]  /*0140*/  EXIT ;  /* 0x000000000000794d */ /* 0x000fea0003800000 */
.L_x_0:
[----:B------:R-:W-:-:S00]  /*0150*/  BRA `(.L_x_0) ;  /* 0xfffffffc00fc7947 */ /* 0x000fc0000383ffff */
[----:B------:R-:W-:-:S00]  /*0160*/  NOP ;  /* 0x0000000000007918 */ /* 0x000fc00000000000 */
        /* <DEDUP_REMOVED lines=9> */
.L_x_1:


//--------------------- .nv.shared.reserved.0     --------------------------
	.section	.nv.shared.reserved.0,"aw",@nobits
	.weak		__nv_reservedSMEM_offset_0_alias
	.size		__nv_reservedSMEM_offset_0_alias, 0, 64
	.other		__nv_reservedSMEM_offset_0_alias,@"STO_CUDA_RESERVED_SHARED STV_DEFAULT"
__nv_reservedSMEM_offset_0_alias:
	.zero		0
	.zero		64


//--------------------- .nv.constant0.default_function_kernel --------------------------
	.section	.nv.constant0.default_function_kernel,"a",@progbits
	.sectionflags	@""
	.align	4
.nv.constant0.default_function_kernel:
	.zero		912


//--------------------- SYMBOLS --------------------------

	.type		.nv.reservedSmem.offset0,@object
	.size		.nv.reservedSmem.offset0,0x4
